//
// Generated by NVIDIA NVVM Compiler
//
// Compiler Build ID: CL-36424714
// Cuda compilation tools, release 13.0, V13.0.88
// Based on NVVM 20.0.0
//

.version 9.0
.target sm_100
.address_size 64

	// .globl	_Z13conv_1D_tiledPiS_i
.const .align 4 .b8 const_mask[28];
.extern .shared .align 16 .b8 s_array[];

.visible .entry _Z13conv_1D_tiledPiS_i(
	.param .u64 .ptr .align 1 _Z13conv_1D_tiledPiS_i_param_0,
	.param .u64 .ptr .align 1 _Z13conv_1D_tiledPiS_i_param_1,
	.param .u32 _Z13conv_1D_tiledPiS_i_param_2
)
{
	.reg .pred 	%p<2>;
	.reg .b32 	%r<34>;
	.reg .b64 	%rd<11>;

	ld.param.u64 	%rd3, [_Z13conv_1D_tiledPiS_i_param_0];
	ld.param.u64 	%rd2, [_Z13conv_1D_tiledPiS_i_param_1];
	cvta.to.global.u64 	%rd1, %rd3;
	mov.u32 	%r4, %tid.x;
	mov.u32 	%r1, %ntid.x;
	mov.u32 	%r5, %ctaid.x;
	mad.lo.s32 	%r2, %r1, %r5, %r4;
	mul.wide.s32 	%rd4, %r2, 4;
	add.s64 	%rd5, %rd1, %rd4;
	ld.global.u32 	%r6, [%rd5];
	shl.b32 	%r7, %r4, 2;
	mov.u32 	%r8, s_array;
	add.s32 	%r3, %r8, %r7;
	st.shared.u32 	[%r3], %r6;
	setp.gt.u32 	%p1, %r4, 5;
	@%p1 bra 	$L__BB0_2;
	add.s32 	%r9, %r2, %r1;
	mul.wide.u32 	%rd6, %r9, 4;
	add.s64 	%rd7, %rd1, %rd6;
	ld.global.u32 	%r10, [%rd7];
	shl.b32 	%r11, %r1, 2;
	add.s32 	%r12, %r3, %r11;
	st.shared.u32 	[%r12], %r10;
$L__BB0_2:
	bar.sync 	0;
	ld.shared.u32 	%r13, [%r3];
	ld.const.u32 	%r14, [const_mask];
	mul.lo.s32 	%r15, %r14, %r13;
	ld.shared.u32 	%r16, [%r3+4];
	ld.const.u32 	%r17, [const_mask+4];
	mad.lo.s32 	%r18, %r17, %r16, %r15;
	ld.shared.u32 	%r19, [%r3+8];
	ld.const.u32 	%r20, [const_mask+8];
	mad.lo.s32 	%r21, %r20, %r19, %r18;
	ld.shared.u32 	%r22, [%r3+12];
	ld.const.u32 	%r23, [const_mask+12];
	mad.lo.s32 	%r24, %r23, %r22, %r21;
	ld.shared.u32 	%r25, [%r3+16];
	ld.const.u32 	%r26, [const_mask+16];
	mad.lo.s32 	%r27, %r26, %r25, %r24;
	ld.shared.u32 	%r28, [%r3+20];
	ld.const.u32 	%r29, [const_mask+20];
	mad.lo.s32 	%r30, %r29, %r28, %r27;
	ld.shared.u32 	%r31, [%r3+24];
	ld.const.u32 	%r32, [const_mask+24];
	mad.lo.s32 	%r33, %r32, %r31, %r30;
	cvta.to.global.u64 	%rd8, %rd2;
	add.s64 	%rd10, %rd8, %rd4;
	st.global.u32 	[%rd10], %r33;
	ret;

}


// ===== COMPILED SASS (sm_100) =====

	.target	sm_100

	.elftype	@"ET_EXEC"


//--------------------- .note.nv.tkinfo           --------------------------
	.section	.note.nv.tkinfo,"",@"SHT_NOTE"
	.sectionflags	@"SHF_NOTE_NV_TKINFO"
	.tkinfo
        /*0018*/ 	.word	0x00000002
        /*0030*/ 	.string	""
        /*0030*/ 	.string	"ptxas"
        /*0030*/ 	.string	"Cuda compilation tools, release 13.0, V13.0.88"
        /*0030*/ 	.string	"Build cuda_13.0.r13.0/compiler.36424714_0"
        /*0030*/ 	.string	"-arch sm_100 -m 64 "



//--------------------- .note.nv.cuinfo           --------------------------
	.section	.note.nv.cuinfo,"",@"SHT_NOTE"
	.sectionflags	@"SHF_NOTE_NV_CUINFO"
        /*0018*/ 	.short	0x0002
        /*001a*/ 	.short	0x0064
        /*001c*/ 	.short	0x0082
	.zero		2


//--------------------- .nv.info                  --------------------------
	.section	.nv.info,"",@"SHT_CUDA_INFO"
	.align	4


	//----- nvinfo : EIATTR_REGCOUNT
	.align		4
        /*0000*/ 	.byte	0x04, 0x2f
        /*0002*/ 	.short	(.L_2 - .L_1)
	.align		4
.L_1:
        /*0004*/ 	.word	index@(_Z13conv_1D_tiledPiS_i)
        /*0008*/ 	.word	0x00000018


	//----- nvinfo : EIATTR_FRAME_SIZE
	.align		4
.L_2:
        /*000c*/ 	.byte	0x04, 0x11
        /*000e*/ 	.short	(.L_4 - .L_3)
	.align		4
.L_3:
        /*0010*/ 	.word	index@(_Z13conv_1D_tiledPiS_i)
        /*0014*/ 	.word	0x00000000


	//----- nvinfo : EIATTR_MIN_STACK_SIZE
	.align		4
.L_4:
        /*0018*/ 	.byte	0x04, 0x12
        /*001a*/ 	.short	(.L_6 - .L_5)
	.align		4
.L_5:
        /*001c*/ 	.word	index@(_Z13conv_1D_tiledPiS_i)
        /*0020*/ 	.word	0x00000000
.L_6:


//--------------------- .nv.compat                --------------------------
	.section	.nv.compat,"",@"SHT_CUDA_COMPAT_INFO"
	.align	4
        /*0000*/ 	.byte	0x02, 0x09, 0x00, 0x00, 0x02, 0x02, 0x01, 0x00, 0x02, 0x05, 0x05, 0x00, 0x03, 0x07, 0x01, 0x01
        /*0010*/ 	.byte	0x02, 0x03, 0x00, 0x00, 0x02, 0x06, 0x01, 0x00, 0x04, 0x0b, 0x08, 0x00, 0x09, 0x00, 0x00, 0x00
        /*0020*/ 	.byte	0x00, 0x00, 0x00, 0x00


//--------------------- .nv.info._Z13conv_1D_tiledPiS_i --------------------------
	.section	.nv.info._Z13conv_1D_tiledPiS_i,"",@"SHT_CUDA_INFO"
	.sectionflags	@""
	.align	4


	//----- nvinfo : EIATTR_CUDA_API_VERSION
	.align		4
        /*0000*/ 	.byte	0x04, 0x37
        /*0002*/ 	.short	(.L_8 - .L_7)
.L_7:
        /*0004*/ 	.word	0x00000082


	//----- nvinfo : EIATTR_KPARAM_INFO
	.align		4
.L_8:
        /*0008*/ 	.byte	0x04, 0x17
        /*000a*/ 	.short	(.L_10 - .L_9)
.L_9:
        /*000c*/ 	.word	0x00000000
        /*0010*/ 	.short	0x0002
        /*0012*/ 	.short	0x0010
        /*0014*/ 	.byte	0x00, 0xf0, 0x11, 0x00


	//----- nvinfo : EIATTR_KPARAM_INFO
	.align		4
.L_10:
        /*0018*/ 	.byte	0x04, 0x17
        /*001a*/ 	.short	(.L_12 - .L_11)
.L_11:
        /*001c*/ 	.word	0x00000000
        /*0020*/ 	.short	0x0001
        /*0022*/ 	.short	0x0008
        /*0024*/ 	.byte	0x00, 0xf5, 0x21, 0x00


	//----- nvinfo : EIATTR_KPARAM_INFO
	.align		4
.L_12:
        /*0028*/ 	.byte	0x04, 0x17
        /*002a*/ 	.short	(.L_14 - .L_13)
.L_13:
        /*002c*/ 	.word	0x00000000
        /*0030*/ 	.short	0x0000
        /*0032*/ 	.short	0x0000
        /*0034*/ 	.byte	0x00, 0xf5, 0x21, 0x00


	//----- nvinfo : EIATTR_SPARSE_MMA_MASK
	.align		4
.L_14:
        /*0038*/ 	.byte	0x03, 0x50
        /*003a*/ 	.short	0x0000


	//----- nvinfo : EIATTR_MAXREG_COUNT
	.align		4
        /*003c*/ 	.byte	0x03, 0x1b
        /*003e*/ 	.short	0x00ff


	//----- nvinfo : EIATTR_NUM_BARRIERS
	.align		4
        /*0040*/ 	.byte	0x02, 0x4c
        /*0042*/ 	.byte	0x01
	.zero		1


	//----- nvinfo : EIATTR_MERCURY_ISA_VERSION
	.align		4
        /*0044*/ 	.byte	0x03, 0x5f
        /*0046*/ 	.short	0x0101


	//----- nvinfo : EIATTR_VRC_CTA_INIT_COUNT
	.align		4
        /*0048*/ 	.byte	0x02, 0x4a
	.zero		1
	.zero		1


	//----- nvinfo : EIATTR_EXIT_INSTR_OFFSETS
	.align		4
        /*004c*/ 	.byte	0x04, 0x1c
        /*004e*/ 	.short	(.L_16 - .L_15)


	//   ....[0]....
.L_15:
        /*0050*/ 	.word	0x00000290


	//----- nvinfo : EIATTR_CBANK_PARAM_SIZE
	.align		4
.L_16:
        /*0054*/ 	.byte	0x03, 0x19
        /*0056*/ 	.short	0x0014


	//----- nvinfo : EIATTR_PARAM_CBANK
	.align		4
        /*0058*/ 	.byte	0x04, 0x0a
        /*005a*/ 	.short	(.L_18 - .L_17)
	.align		4
.L_17:
        /*005c*/ 	.word	index@(.nv.constant0._Z13conv_1D_tiledPiS_i)
        /*0060*/ 	.short	0x0380
        /*0062*/ 	.short	0x0014


	//----- nvinfo : EIATTR_SW_WAR
	.align		4
.L_18:
        /*0064*/ 	.byte	0x04, 0x36
        /*0066*/ 	.short	(.L_20 - .L_19)
.L_19:
        /*0068*/ 	.word	0x00000008
.L_20:


//--------------------- .nv.callgraph             --------------------------
	.section	.nv.callgraph,"",@"SHT_CUDA_CALLGRAPH"
	.align	4
	.sectionentsize	8
	.align		4
        /*0000*/ 	.word	0x00000000
	.align		4
        /*0004*/ 	.word	0xffffffff
	.align		4
        /*0008*/ 	.word	0x00000000
	.align		4
        /*000c*/ 	.word	0xfffffffe
	.align		4
        /*0010*/ 	.word	0x00000000
	.align		4
        /*0014*/ 	.word	0xfffffffd
	.align		4
        /*0018*/ 	.word	0x00000000
	.align		4
        /*001c*/ 	.word	0xfffffffc


//--------------------- .nv.constant3             --------------------------
	.section	.nv.constant3,"a",@progbits
	.align	4
.nv.constant3:
	.type		const_mask,@object
	.size		const_mask,(.L_0 - const_mask)
const_mask:
	.zero		28
.L_0:


//--------------------- .text._Z13conv_1D_tiledPiS_i --------------------------
	.section	.text._Z13conv_1D_tiledPiS_i,"ax",@progbits
	.align	128
        .global         _Z13conv_1D_tiledPiS_i
        .type           _Z13conv_1D_tiledPiS_i,@function
        .size           _Z13conv_1D_tiledPiS_i,(.L_x_1 - _Z13conv_1D_tiledPiS_i)
        .other          _Z13conv_1D_tiledPiS_i,@"STO_CUDA_ENTRY STV_DEFAULT"
_Z13conv_1D_tiledPiS_i:
.text._Z13conv_1D_tiledPiS_i:
[----:B------:R-:W-:Y:S01]  /*0000*/  LDC R1, c[0x0][0x37c] ;  /* 0x0000df00ff017b82 */ /* 0x000fe20000000800 */
[----:B------:R-:W0:Y:S07]  /*0010*/  S2R R0, SR_TID.X ;  /* 0x0000000000007919 */ /* 0x000e2e0000002100 */
[----:B------:R-:W1:Y:S01]  /*0020*/  S2UR UR4, SR_CTAID.X ;  /* 0x00000000000479c3 */ /* 0x000e620000002500 */
[----:B------:R-:W2:Y:S01]  /*0030*/  LDCU.64 UR6, c[0x0][0x358] ;  /* 0x00006b00ff0677ac */ /* 0x000ea20008000a00 */
[----:B------:R-:W3:Y:S06]  /*0040*/  LDCU.128 UR8, c[0x3][URZ] ;  /* 0x00c00000ff0877ac */ /* 0x000eec0008000c00 */
[----:B------:R-:W1:Y:S08]  /*0050*/  LDC R6, c[0x0][0x360] ;  /* 0x0000d800ff067b82 */ /* 0x000e700000000800 */
[----:B------:R-:W4:Y:S01]  /*0060*/  LDC.64 R4, c[0x0][0x380] ;  /* 0x0000e000ff047b82 */ /* 0x000f220000000a00 */
[----:B0-----:R-:W-:Y:S01]  /*0070*/  ISETP.GT.U32.AND P0, PT, R0, 0x5, PT ;  /* 0x000000050000780c */ /* 0x001fe20003f04070 */
[----:B-1----:R-:W-:-:S04]  /*0080*/  IMAD R7, R6, UR4, R0 ;  /* 0x0000000406077c24 */ /* 0x002fc8000f8e0200 */
[----:B----4-:R-:W-:-:S08]  /*0090*/  IMAD.WIDE R2, R7, 0x4, R4 ;  /* 0x0000000407027825 */ /* 0x010fd000078e0204 */
[----:B------:R-:W-:Y:S01]  /*00a0*/  @!P0 IADD3 R9, PT, PT, R7, R6, RZ ;  /* 0x0000000607098210 */ /* 0x000fe20007ffe0ff */
[----:B--2---:R-:W2:Y:S04]  /*00b0*/  LDG.E R2, desc[UR6][R2.64] ;  /* 0x0000000602027981 */ /* 0x004ea8000c1e1900 */
[----:B------:R-:W-:-:S06]  /*00c0*/  @!P0 IMAD.WIDE.U32 R4, R9, 0x4, R4 ;  /* 0x0000000409048825 */ /* 0x000fcc00078e0004 */
[----:B------:R-:W4:Y:S01]  /*00d0*/  @!P0 LDG.E R4, desc[UR6][R4.64] ;  /* 0x0000000604048981 */ /* 0x000f22000c1e1900 */
[----:B------:R-:W0:Y:S01]  /*00e0*/  S2UR UR5, SR_CgaCtaId ;  /* 0x00000000000579c3 */ /* 0x000e220000008800 */
[----:B------:R-:W-:Y:S02]  /*00f0*/  UMOV UR4, 0x400 ;  /* 0x0000040000047882 */ /* 0x000fe40000000000 */
[----:B0-----:R-:W-:-:S06]  /*0100*/  ULEA UR4, UR5, UR4, 0x18 ;  /* 0x0000000405047291 */ /* 0x001fcc000f8ec0ff */
[----:B------:R-:W-:-:S04]  /*0110*/  LEA R9, R0, UR4, 0x2 ;  /* 0x0000000400097c11 */ /* 0x000fc8000f8e10ff */
[----:B------:R-:W-:Y:S01]  /*0120*/  @!P0 LEA R11, R6, R9, 0x2 ;  /* 0x00000009060b8211 */ /* 0x000fe200078e10ff */
[----:B------:R-:W0:Y:S01]  /*0130*/  LDCU.64 UR4, c[0x3][0x10] ;  /* 0x00c00200ff0477ac */ /* 0x000e220008000a00 */
[----:B--2---:R1:W-:Y:S04]  /*0140*/  STS [R9], R2 ;  /* 0x0000000209007388 */ /* 0x0043e80000000800 */
[----:B----4-:R-:W-:Y:S01]  /*0150*/  @!P0 STS [R11], R4 ;  /* 0x000000040b008388 */ /* 0x010fe20000000800 */
[----:B-1----:R-:W1:Y:S08]  /*0160*/  LDC.64 R2, c[0x0][0x388] ;  /* 0x0000e200ff027b82 */ /* 0x002e700000000a00 */
[----:B------:R-:W-:Y:S06]  /*0170*/  BAR.SYNC.DEFER_BLOCKING 0x0 ;  /* 0x0000000000007b1d */ /* 0x000fec0000010000 */
[----:B------:R-:W3:Y:S04]  /*0180*/  LDS R0, [R9] ;  /* 0x0000000009007984 */ /* 0x000ee80000000800 */
[----:B------:R-:W2:Y:S04]  /*0190*/  LDS R13, [R9+0x4] ;  /* 0x00000400090d7984 */ /* 0x000ea80000000800 */
[----:B------:R-:W4:Y:S04]  /*01a0*/  LDS R5, [R9+0x8] ;  /* 0x0000080009057984 */ /* 0x000f280000000800 */
[----:B------:R-:W5:Y:S04]  /*01b0*/  LDS R15, [R9+0xc] ;  /* 0x00000c00090f7984 */ /* 0x000f680000000800 */
[----:B------:R-:W0:Y:S04]  /*01c0*/  LDS R17, [R9+0x10] ;  /* 0x0000100009117984 */ /* 0x000e280000000800 */
[----:B------:R-:W1:Y:S04]  /*01d0*/  LDS R19, [R9+0x14] ;  /* 0x0000140009137984 */ /* 0x000e680000000800 */
[----:B------:R-:W1:Y:S01]  /*01e0*/  LDS R21, [R9+0x18] ;  /* 0x0000180009157984 */ /* 0x000e620000000800 */
[----:B---3--:R-:W-:Y:S01]  /*01f0*/  IMAD R0, R0, UR8, RZ ;  /* 0x0000000800007c24 */ /* 0x008fe2000f8e02ff */
[----:B------:R-:W3:Y:S03]  /*0200*/  LDCU UR8, c[0x3][0x18] ;  /* 0x00c00300ff0877ac */ /* 0x000ee60008000800 */
[----:B--2---:R-:W-:-:S04]  /*0210*/  IMAD R0, R13, UR9, R0 ;  /* 0x000000090d007c24 */ /* 0x004fc8000f8e0200 */
[----:B----4-:R-:W-:-:S04]  /*0220*/  IMAD R0, R5, UR10, R0 ;  /* 0x0000000a05007c24 */ /* 0x010fc8000f8e0200 */
[----:B-----5:R-:W-:-:S04]  /*0230*/  IMAD R0, R15, UR11, R0 ;  /* 0x0000000b0f007c24 */ /* 0x020fc8000f8e0200 */
[----:B0-----:R-:W-:-:S04]  /*0240*/  IMAD R0, R17, UR4, R0 ;  /* 0x0000000411007c24 */ /* 0x001fc8000f8e0200 */
[----:B-1----:R-:W-:Y:S02]  /*0250*/  IMAD R0, R19, UR5, R0 ;  /* 0x0000000513007c24 */ /* 0x002fe4000f8e0200 */
[----:B------:R-:W-:-:S04]  /*0260*/  IMAD.WIDE R2, R7, 0x4, R2 ;  /* 0x0000000407027825 */ /* 0x000fc800078e0202 */
[----:B---3--:R-:W-:-:S05]  /*0270*/  IMAD R21, R21, UR8, R0 ;  /* 0x0000000815157c24 */ /* 0x008fca000f8e0200 */
[----:B------:R-:W-:Y:S01]  /*0280*/  STG.E desc[UR6][R2.64], R21 ;  /* 0x0000001502007986 */ /* 0x000fe2000c101906 */
[----:B------:R-:W-:Y:S05]  /*0290*/  EXIT ;  /* 0x000000000000794d */ /* 0x000fea0003800000 */
.L_x_0:
[----:B------:R-:W-:-:S00]  /*02a0*/  BRA `(.L_x_0) ;  /* 0xfffffffc00fc7947 */ /* 0x000fc0000383ffff */
[----:B------:R-:W-:-:S00]  /*02b0*/  NOP ;  /* 0x0000000000007918 */ /* 0x000fc00000000000 */
        /* <DEDUP_REMOVED lines=12> */
.L_x_1:


//--------------------- .nv.shared._Z13conv_1D_tiledPiS_i --------------------------
	.section	.nv.shared._Z13conv_1D_tiledPiS_i,"aw",@nobits
	.sectionflags	@""
	.align	16
	.zero		1024


//--------------------- .nv.shared.reserved.0     --------------------------
	.section	.nv.shared.reserved.0,"aw",@nobits
	.weak		__nv_reservedSMEM_offset_0_alias
	.size		__nv_reservedSMEM_offset_0_alias, 0, 64
	.other		__nv_reservedSMEM_offset_0_alias,@"STO_CUDA_RESERVED_SHARED STV_DEFAULT"
__nv_reservedSMEM_offset_0_alias:
	.zero		0
	.zero		64


//--------------------- .nv.constant0._Z13conv_1D_tiledPiS_i --------------------------
	.section	.nv.constant0._Z13conv_1D_tiledPiS_i,"a",@progbits
	.sectionflags	@""
	.align	4
.nv.constant0._Z13conv_1D_tiledPiS_i:
	.zero		916


//--------------------- SYMBOLS --------------------------

	.type		.nv.reservedSmem.offset0,@object
	.size		.nv.reservedSmem.offset0,0x4
	.type		.nv.reservedSmem.cap,@object
	.size		.nv.reservedSmem.cap,0x4
